//
// Generated by NVIDIA NVVM Compiler
//
// Compiler Build ID: CL-36424714
// Cuda compilation tools, release 13.0, V13.0.88
// Based on NVVM 20.0.0
//

.version 9.0
.target sm_100
.address_size 64

	// .globl	_Z6GPURunv
.extern .func  (.param .b32 func_retval0) vprintf
(
	.param .b64 vprintf_param_0,
	.param .b64 vprintf_param_1
)
;
.global .align 1 .b8 $str[11] = {71, 80, 85, 32, 119, 111, 114, 107, 46, 10};

.visible .entry _Z6GPURunv()
{
	.reg .b32 	%r<3>;
	.reg .b64 	%rd<3>;

	mov.u64 	%rd1, $str;
	cvta.global.u64 	%rd2, %rd1;
	{ // callseq 0, 0
	.param .b64 param0;
	st.param.b64 	[param0], %rd2;
	.param .b64 param1;
	st.param.b64 	[param1], 0;
	.param .b32 retval0;
	call.uni (retval0), 
	vprintf, 
	(
	param0, 
	param1
	);
	ld.param.b32 	%r1, [retval0];
	} // callseq 0
	ret;

}


// ===== COMPILED SASS (sm_100) =====

	.target	sm_100

	.elftype	@"ET_EXEC"


//--------------------- .note.nv.tkinfo           --------------------------
	.section	.note.nv.tkinfo,"",@"SHT_NOTE"
	.sectionflags	@"SHF_NOTE_NV_TKINFO"
	.tkinfo
        /*0018*/ 	.word	0x00000002
        /*0030*/ 	.string	""
        /*0030*/ 	.string	"ptxas"
        /*0030*/ 	.string	"Cuda compilation tools, release 13.0, V13.0.88"
        /*0030*/ 	.string	"Build cuda_13.0.r13.0/compiler.36424714_0"
        /*0030*/ 	.string	"-arch sm_100 -m 64 "



//--------------------- .note.nv.cuinfo           --------------------------
	.section	.note.nv.cuinfo,"",@"SHT_NOTE"
	.sectionflags	@"SHF_NOTE_NV_CUINFO"
        /*0018*/ 	.short	0x0002
        /*001a*/ 	.short	0x0064
        /*001c*/ 	.short	0x0082
	.zero		2


//--------------------- .nv.info                  --------------------------
	.section	.nv.info,"",@"SHT_CUDA_INFO"
	.align	4


	//----- nvinfo : EIATTR_REGCOUNT
	.align		4
        /*0000*/ 	.byte	0x04, 0x2f
        /*0002*/ 	.short	(.L_2 - .L_1)
	.align		4
.L_1:
        /*0004*/ 	.word	index@(_Z6GPURunv)
        /*0008*/ 	.word	0x00000018


	//----- nvinfo : EIATTR_FRAME_SIZE
	.align		4
.L_2:
        /*000c*/ 	.byte	0x04, 0x11
        /*000e*/ 	.short	(.L_4 - .L_3)
	.align		4
.L_3:
        /*0010*/ 	.word	index@(_Z6GPURunv)
        /*0014*/ 	.word	0x00000000


	//----- nvinfo : EIATTR_MIN_STACK_SIZE
	.align		4
.L_4:
        /*0018*/ 	.byte	0x04, 0x12
        /*001a*/ 	.short	(.L_6 - .L_5)
	.align		4
.L_5:
        /*001c*/ 	.word	index@(_Z6GPURunv)
        /*0020*/ 	.word	0x00000000
.L_6:


//--------------------- .nv.compat                --------------------------
	.section	.nv.compat,"",@"SHT_CUDA_COMPAT_INFO"
	.align	4
        /*0000*/ 	.byte	0x02, 0x09, 0x00, 0x00, 0x02, 0x02, 0x01, 0x00, 0x02, 0x05, 0x05, 0x00, 0x03, 0x07, 0x01, 0x01
        /*0010*/ 	.byte	0x02, 0x03, 0x00, 0x00, 0x02, 0x06, 0x01, 0x00, 0x04, 0x0b, 0x08, 0x00, 0x09, 0x00, 0x00, 0x00
        /*0020*/ 	.byte	0x00, 0x00, 0x00, 0x00


//--------------------- .nv.info._Z6GPURunv       --------------------------
	.section	.nv.info._Z6GPURunv,"",@"SHT_CUDA_INFO"
	.sectionflags	@""
	.align	4


	//----- nvinfo : EIATTR_CUDA_API_VERSION
	.align		4
        /*0000*/ 	.byte	0x04, 0x37
        /*0002*/ 	.short	(.L_8 - .L_7)
.L_7:
        /*0004*/ 	.word	0x00000082


	//----- nvinfo : EIATTR_SPARSE_MMA_MASK
	.align		4
.L_8:
        /*0008*/ 	.byte	0x03, 0x50
        /*000a*/ 	.short	0x0000


	//----- nvinfo : EIATTR_MAXREG_COUNT
	.align		4
        /*000c*/ 	.byte	0x03, 0x1b
        /*000e*/ 	.short	0x00ff


	//----- nvinfo : EIATTR_EXTERNS
	.align		4
        /*0010*/ 	.byte	0x04, 0x0f
        /*0012*/ 	.short	(.L_10 - .L_9)


	//   ....[0]....
	.align		4
.L_9:
        /*0014*/ 	.word	index@(vprintf)


	//----- nvinfo : EIATTR_MERCURY_ISA_VERSION
	.align		4
.L_10:
        /*0018*/ 	.byte	0x03, 0x5f
        /*001a*/ 	.short	0x0101


	//----- nvinfo : EIATTR_VRC_CTA_INIT_COUNT
	.align		4
        /*001c*/ 	.byte	0x02, 0x4a
	.zero		1
	.zero		1


	//----- nvinfo : EIATTR_SYSCALL_OFFSETS
	.align		4
        /*0020*/ 	.byte	0x04, 0x46
        /*0022*/ 	.short	(.L_12 - .L_11)


	//   ....[0]....
.L_11:
        /*0024*/ 	.word	0x00000080


	//----- nvinfo : EIATTR_EXIT_INSTR_OFFSETS
	.align		4
.L_12:
        /*0028*/ 	.byte	0x04, 0x1c
        /*002a*/ 	.short	(.L_14 - .L_13)


	//   ....[0]....
.L_13:
        /*002c*/ 	.word	0x00000090


	//----- nvinfo : EIATTR_SW_WAR
	.align		4
.L_14:
        /*0030*/ 	.byte	0x04, 0x36
        /*0032*/ 	.short	(.L_16 - .L_15)
.L_15:
        /*0034*/ 	.word	0x00000008
.L_16:


//--------------------- .nv.callgraph             --------------------------
	.section	.nv.callgraph,"",@"SHT_CUDA_CALLGRAPH"
	.align	4
	.sectionentsize	8
	.align		4
        /*0000*/ 	.word	0x00000000
	.align		4
        /*0004*/ 	.word	0xffffffff
	.align		4
        /*0008*/ 	.word	index@(_Z6GPURunv)
	.align		4
        /*000c*/ 	.word	index@(vprintf)
	.align		4
        /*0010*/ 	.word	0x00000000
	.align		4
        /*0014*/ 	.word	0xfffffffe
	.align		4
        /*0018*/ 	.word	0x00000000
	.align		4
        /*001c*/ 	.word	0xfffffffd
	.align		4
        /*0020*/ 	.word	0x00000000
	.align		4
        /*0024*/ 	.word	0xfffffffc


//--------------------- .nv.constant4             --------------------------
	.section	.nv.constant4,"a",@progbits
	.align	8
	.align		8
.nv.constant4:
        /*0000*/ 	.dword	vprintf
	.align		8
        /*0008*/ 	.dword	$str


//--------------------- .text._Z6GPURunv          --------------------------
	.section	.text._Z6GPURunv,"ax",@progbits
	.align	128
        .global         _Z6GPURunv
        .type           _Z6GPURunv,@function
        .size           _Z6GPURunv,(.L_x_2 - _Z6GPURunv)
        .other          _Z6GPURunv,@"STO_CUDA_ENTRY STV_DEFAULT"
_Z6GPURunv:
.text._Z6GPURunv:
[----:B------:R-:W0:Y:S01]  /*0000*/  LDC R1, c[0x0][0x37c] ;  /* 0x0000df00ff017b82 */ /* 0x000e220000000800 */
[----:B------:R-:W-:Y:S01]  /*0010*/  MOV R0, 0x0 ;  /* 0x0000000000007802 */ /* 0x000fe20000000f00 */
[----:B------:R-:W1:Y:S01]  /*0020*/  LDCU.64 UR4, c[0x4][0x8] ;  /* 0x01000100ff0477ac */ /* 0x000e620008000a00 */
[----:B------:R-:W-:-:S05]  /*0030*/  CS2R R6, SRZ ;  /* 0x0000000000067805 */ /* 0x000fca000001ff00 */
[----:B------:R2:W3:Y:S01]  /*0040*/  LDC.64 R2, c[0x4][R0] ;  /* 0x0100000000027b82 */ /* 0x0004e20000000a00 */
[----:B-1----:R-:W-:Y:S02]  /*0050*/  IMAD.U32 R4, RZ, RZ, UR4 ;  /* 0x00000004ff047e24 */ /* 0x002fe4000f8e00ff */
[----:B--2---:R-:W-:-:S07]  /*0060*/  IMAD.U32 R5, RZ, RZ, UR5 ;  /* 0x00000005ff057e24 */ /* 0x004fce000f8e00ff */
[----:B------:R-:W-:-:S07]  /*0070*/  LEPC R20, `(.L_x_0) ;  /* 0x000000001014794e */ /* 0x000fce0000000000 */
[----:B0--3--:R-:W-:Y:S05]  /*0080*/  CALL.ABS.NOINC R2 ;  /* 0x0000000002007343 */ /* 0x009fea0003c00000 */
.L_x_0:
[----:B------:R-:W-:Y:S05]  /*0090*/  EXIT ;  /* 0x000000000000794d */ /* 0x000fea0003800000 */
.L_x_1:
[----:B------:R-:W-:-:S00]  /*00a0*/  BRA `(.L_x_1) ;  /* 0xfffffffc00fc7947 */ /* 0x000fc0000383ffff */
[----:B------:R-:W-:-:S00]  /*00b0*/  NOP ;  /* 0x0000000000007918 */ /* 0x000fc00000000000 */
        /* <DEDUP_REMOVED lines=12> */
.L_x_2:


//--------------------- .nv.global.init           --------------------------
	.section	.nv.global.init,"aw",@progbits
.nv.global.init:
	.type		$str,@object
	.size		$str,(.L_0 - $str)
$str:
        /*0000*/ 	.byte	0x47, 0x50, 0x55, 0x20, 0x77, 0x6f, 0x72, 0x6b, 0x2e, 0x0a, 0x00
.L_0:


//--------------------- .nv.shared.reserved.0     --------------------------
	.section	.nv.shared.reserved.0,"aw",@nobits
	.weak		__nv_reservedSMEM_offset_0_alias
	.size		__nv_reservedSMEM_offset_0_alias, 0, 64
	.other		__nv_reservedSMEM_offset_0_alias,@"STO_CUDA_RESERVED_SHARED STV_DEFAULT"
__nv_reservedSMEM_offset_0_alias:
	.zero		0
	.zero		64


//--------------------- .nv.constant0._Z6GPURunv  --------------------------
	.section	.nv.constant0._Z6GPURunv,"a",@progbits
	.sectionflags	@""
	.align	4
.nv.constant0._Z6GPURunv:
	.zero		896


//--------------------- SYMBOLS --------------------------

	.type		.nv.reservedSmem.offset0,@object
	.size		.nv.reservedSmem.offset0,0x4
	.type		vprintf,@function
